//
// Generated by NVIDIA NVVM Compiler
//
// Compiler Build ID: CL-36424714
// Cuda compilation tools, release 13.0, V13.0.88
// Based on NVVM 20.0.0
//

.version 9.0
.target sm_100
.address_size 64

	// .globl	_Z13conv2d_kernelPKfS0_S0_Pfiiiii

.visible .entry _Z13conv2d_kernelPKfS0_S0_Pfiiiii(
	.param .u64 .ptr .align 1 _Z13conv2d_kernelPKfS0_S0_Pfiiiii_param_0,
	.param .u64 .ptr .align 1 _Z13conv2d_kernelPKfS0_S0_Pfiiiii_param_1,
	.param .u64 .ptr .align 1 _Z13conv2d_kernelPKfS0_S0_Pfiiiii_param_2,
	.param .u64 .ptr .align 1 _Z13conv2d_kernelPKfS0_S0_Pfiiiii_param_3,
	.param .u32 _Z13conv2d_kernelPKfS0_S0_Pfiiiii_param_4,
	.param .u32 _Z13conv2d_kernelPKfS0_S0_Pfiiiii_param_5,
	.param .u32 _Z13conv2d_kernelPKfS0_S0_Pfiiiii_param_6,
	.param .u32 _Z13conv2d_kernelPKfS0_S0_Pfiiiii_param_7,
	.param .u32 _Z13conv2d_kernelPKfS0_S0_Pfiiiii_param_8
)
{
	.reg .pred 	%p<97>;
	.reg .b32 	%r<82>;
	.reg .b32 	%f<100>;
	.reg .b64 	%rd<30>;

	ld.param.u64 	%rd11, [_Z13conv2d_kernelPKfS0_S0_Pfiiiii_param_0];
	ld.param.u64 	%rd12, [_Z13conv2d_kernelPKfS0_S0_Pfiiiii_param_1];
	ld.param.u64 	%rd9, [_Z13conv2d_kernelPKfS0_S0_Pfiiiii_param_2];
	ld.param.u32 	%r28, [_Z13conv2d_kernelPKfS0_S0_Pfiiiii_param_4];
	ld.param.u32 	%r32, [_Z13conv2d_kernelPKfS0_S0_Pfiiiii_param_5];
	ld.param.u32 	%r33, [_Z13conv2d_kernelPKfS0_S0_Pfiiiii_param_6];
	ld.param.u32 	%r30, [_Z13conv2d_kernelPKfS0_S0_Pfiiiii_param_7];
	ld.param.u32 	%r31, [_Z13conv2d_kernelPKfS0_S0_Pfiiiii_param_8];
	cvta.to.global.u64 	%rd1, %rd12;
	cvta.to.global.u64 	%rd2, %rd11;
	mov.u32 	%r34, %ctaid.x;
	mov.u32 	%r35, %ntid.x;
	mov.u32 	%r36, %tid.x;
	mad.lo.s32 	%r1, %r34, %r35, %r36;
	mov.u32 	%r37, %ctaid.y;
	mov.u32 	%r38, %ntid.y;
	mov.u32 	%r39, %tid.y;
	mad.lo.s32 	%r40, %r37, %r38, %r39;
	mov.u32 	%r41, %ctaid.z;
	mov.u32 	%r42, %ntid.z;
	mov.u32 	%r43, %tid.z;
	mad.lo.s32 	%r3, %r41, %r42, %r43;
	setp.ge.s32 	%p2, %r1, %r32;
	setp.ge.s32 	%p3, %r40, %r33;
	or.pred  	%p4, %p2, %p3;
	setp.ge.s32 	%p5, %r3, %r30;
	or.pred  	%p6, %p4, %p5;
	@%p6 bra 	$L__BB0_48;
	cvta.to.global.u64 	%rd13, %rd9;
	mul.wide.s32 	%rd14, %r1, 4;
	add.s64 	%rd15, %rd13, %rd14;
	ld.global.f32 	%f78, [%rd15];
	setp.lt.s32 	%p7, %r28, 1;
	@%p7 bra 	$L__BB0_47;
	setp.lt.s32 	%p8, %r31, 1;
	shr.u32 	%r4, %r31, 1;
	sub.s32 	%r5, %r3, %r4;
	@%p8 bra 	$L__BB0_47;
	and.b32  	%r6, %r31, 7;
	and.b32  	%r7, %r31, 2147483640;
	sub.s32 	%r8, %r40, %r4;
	mov.b32 	%r76, 0;
$L__BB0_4:
	mul.lo.s32 	%r10, %r76, %r33;
	mad.lo.s32 	%r46, %r28, %r1, %r76;
	mul.lo.s32 	%r11, %r46, %r31;
	mov.b32 	%r77, 0;
$L__BB0_5:
	setp.lt.u32 	%p9, %r31, 8;
	add.s32 	%r48, %r8, %r77;
	setp.gt.s32 	%p10, %r48, -1;
	setp.lt.s32 	%p11, %r48, %r33;
	and.pred  	%p1, %p10, %p11;
	add.s32 	%r49, %r48, %r10;
	mul.lo.s32 	%r13, %r49, %r30;
	add.s32 	%r50, %r11, %r77;
	mul.lo.s32 	%r14, %r50, %r31;
	mov.b32 	%r80, 0;
	@%p9 bra 	$L__BB0_24;
	mov.b32 	%r78, 0;
$L__BB0_7:
	.pragma "nounroll";
	add.s32 	%r16, %r5, %r78;
	setp.gt.s32 	%p12, %r16, -1;
	setp.lt.s32 	%p13, %r16, %r30;
	and.pred  	%p14, %p12, %p13;
	and.pred  	%p15, %p1, %p14;
	add.s32 	%r52, %r16, %r13;
	mul.wide.s32 	%rd16, %r52, 4;
	add.s64 	%rd3, %rd2, %rd16;
	add.s32 	%r53, %r78, %r14;
	mul.wide.s32 	%rd17, %r53, 4;
	add.s64 	%rd4, %rd1, %rd17;
	not.pred 	%p16, %p15;
	@%p16 bra 	$L__BB0_9;
	ld.global.f32 	%f43, [%rd3];
	ld.global.f32 	%f44, [%rd4];
	fma.rn.f32 	%f78, %f43, %f44, %f78;
$L__BB0_9:
	add.s32 	%r54, %r16, 1;
	setp.gt.s32 	%p17, %r54, -1;
	setp.lt.s32 	%p18, %r54, %r30;
	and.pred  	%p19, %p17, %p18;
	and.pred  	%p20, %p1, %p19;
	not.pred 	%p21, %p20;
	@%p21 bra 	$L__BB0_11;
	ld.global.f32 	%f45, [%rd3+4];
	ld.global.f32 	%f46, [%rd4+4];
	fma.rn.f32 	%f78, %f45, %f46, %f78;
$L__BB0_11:
	add.s32 	%r55, %r16, 2;
	setp.gt.s32 	%p22, %r55, -1;
	setp.lt.s32 	%p23, %r55, %r30;
	and.pred  	%p24, %p22, %p23;
	and.pred  	%p25, %p1, %p24;
	not.pred 	%p26, %p25;
	@%p26 bra 	$L__BB0_13;
	ld.global.f32 	%f47, [%rd3+8];
	ld.global.f32 	%f48, [%rd4+8];
	fma.rn.f32 	%f78, %f47, %f48, %f78;
$L__BB0_13:
	add.s32 	%r56, %r16, 3;
	setp.gt.s32 	%p27, %r56, -1;
	setp.lt.s32 	%p28, %r56, %r30;
	and.pred  	%p29, %p27, %p28;
	and.pred  	%p30, %p1, %p29;
	not.pred 	%p31, %p30;
	@%p31 bra 	$L__BB0_15;
	ld.global.f32 	%f49, [%rd3+12];
	ld.global.f32 	%f50, [%rd4+12];
	fma.rn.f32 	%f78, %f49, %f50, %f78;
$L__BB0_15:
	add.s32 	%r57, %r16, 4;
	setp.gt.s32 	%p32, %r57, -1;
	setp.lt.s32 	%p33, %r57, %r30;
	and.pred  	%p34, %p32, %p33;
	and.pred  	%p35, %p1, %p34;
	not.pred 	%p36, %p35;
	@%p36 bra 	$L__BB0_17;
	ld.global.f32 	%f51, [%rd3+16];
	ld.global.f32 	%f52, [%rd4+16];
	fma.rn.f32 	%f78, %f51, %f52, %f78;
$L__BB0_17:
	add.s32 	%r58, %r16, 5;
	setp.gt.s32 	%p37, %r58, -1;
	setp.lt.s32 	%p38, %r58, %r30;
	and.pred  	%p39, %p37, %p38;
	and.pred  	%p40, %p1, %p39;
	not.pred 	%p41, %p40;
	@%p41 bra 	$L__BB0_19;
	ld.global.f32 	%f53, [%rd3+20];
	ld.global.f32 	%f54, [%rd4+20];
	fma.rn.f32 	%f78, %f53, %f54, %f78;
$L__BB0_19:
	add.s32 	%r59, %r16, 6;
	setp.gt.s32 	%p42, %r59, -1;
	setp.lt.s32 	%p43, %r59, %r30;
	and.pred  	%p44, %p42, %p43;
	and.pred  	%p45, %p1, %p44;
	not.pred 	%p46, %p45;
	@%p46 bra 	$L__BB0_21;
	ld.global.f32 	%f55, [%rd3+24];
	ld.global.f32 	%f56, [%rd4+24];
	fma.rn.f32 	%f78, %f55, %f56, %f78;
$L__BB0_21:
	add.s32 	%r60, %r16, 7;
	setp.gt.s32 	%p47, %r60, -1;
	setp.lt.s32 	%p48, %r60, %r30;
	and.pred  	%p49, %p47, %p48;
	and.pred  	%p50, %p1, %p49;
	not.pred 	%p51, %p50;
	@%p51 bra 	$L__BB0_23;
	ld.global.f32 	%f57, [%rd3+28];
	ld.global.f32 	%f58, [%rd4+28];
	fma.rn.f32 	%f78, %f57, %f58, %f78;
$L__BB0_23:
	add.s32 	%r78, %r78, 8;
	setp.ne.s32 	%p52, %r78, %r7;
	mov.u32 	%r80, %r7;
	@%p52 bra 	$L__BB0_7;
$L__BB0_24:
	setp.eq.s32 	%p53, %r6, 0;
	@%p53 bra 	$L__BB0_45;
	add.s32 	%r61, %r6, -1;
	setp.lt.u32 	%p54, %r61, 3;
	@%p54 bra 	$L__BB0_35;
	add.s32 	%r19, %r5, %r80;
	setp.gt.s32 	%p55, %r19, -1;
	setp.lt.s32 	%p56, %r19, %r30;
	and.pred  	%p57, %p55, %p56;
	and.pred  	%p59, %p1, %p57;
	add.s32 	%r62, %r19, %r13;
	mul.wide.s32 	%rd18, %r62, 4;
	add.s64 	%rd5, %rd2, %rd18;
	add.s32 	%r63, %r80, %r14;
	mul.wide.s32 	%rd19, %r63, 4;
	add.s64 	%rd6, %rd1, %rd19;
	not.pred 	%p60, %p59;
	@%p60 bra 	$L__BB0_28;
	ld.global.f32 	%f60, [%rd5];
	ld.global.f32 	%f61, [%rd6];
	fma.rn.f32 	%f78, %f60, %f61, %f78;
$L__BB0_28:
	add.s32 	%r64, %r19, 1;
	setp.gt.s32 	%p61, %r64, -1;
	setp.lt.s32 	%p62, %r64, %r30;
	and.pred  	%p63, %p61, %p62;
	and.pred  	%p64, %p1, %p63;
	not.pred 	%p65, %p64;
	@%p65 bra 	$L__BB0_30;
	ld.global.f32 	%f62, [%rd5+4];
	ld.global.f32 	%f63, [%rd6+4];
	fma.rn.f32 	%f78, %f62, %f63, %f78;
$L__BB0_30:
	add.s32 	%r65, %r19, 2;
	setp.gt.s32 	%p66, %r65, -1;
	setp.lt.s32 	%p67, %r65, %r30;
	and.pred  	%p68, %p66, %p67;
	and.pred  	%p69, %p1, %p68;
	not.pred 	%p70, %p69;
	@%p70 bra 	$L__BB0_32;
	ld.global.f32 	%f64, [%rd5+8];
	ld.global.f32 	%f65, [%rd6+8];
	fma.rn.f32 	%f78, %f64, %f65, %f78;
$L__BB0_32:
	add.s32 	%r66, %r19, 3;
	setp.gt.s32 	%p71, %r66, -1;
	setp.lt.s32 	%p72, %r66, %r30;
	and.pred  	%p73, %p71, %p72;
	and.pred  	%p74, %p1, %p73;
	not.pred 	%p75, %p74;
	@%p75 bra 	$L__BB0_34;
	ld.global.f32 	%f66, [%rd5+12];
	ld.global.f32 	%f67, [%rd6+12];
	fma.rn.f32 	%f78, %f66, %f67, %f78;
$L__BB0_34:
	add.s32 	%r80, %r80, 4;
$L__BB0_35:
	and.b32  	%r67, %r31, 3;
	setp.eq.s32 	%p76, %r67, 0;
	@%p76 bra 	$L__BB0_45;
	setp.eq.s32 	%p77, %r67, 1;
	@%p77 bra 	$L__BB0_42;
	add.s32 	%r22, %r5, %r80;
	setp.gt.s32 	%p78, %r22, -1;
	setp.lt.s32 	%p79, %r22, %r30;
	and.pred  	%p80, %p78, %p79;
	and.pred  	%p81, %p1, %p80;
	add.s32 	%r68, %r22, %r13;
	mul.wide.s32 	%rd20, %r68, 4;
	add.s64 	%rd7, %rd2, %rd20;
	add.s32 	%r69, %r80, %r14;
	mul.wide.s32 	%rd21, %r69, 4;
	add.s64 	%rd8, %rd1, %rd21;
	not.pred 	%p82, %p81;
	@%p82 bra 	$L__BB0_39;
	ld.global.f32 	%f69, [%rd7];
	ld.global.f32 	%f70, [%rd8];
	fma.rn.f32 	%f78, %f69, %f70, %f78;
$L__BB0_39:
	add.s32 	%r70, %r22, 1;
	setp.gt.s32 	%p83, %r70, -1;
	setp.lt.s32 	%p84, %r70, %r30;
	and.pred  	%p85, %p83, %p84;
	and.pred  	%p86, %p1, %p85;
	not.pred 	%p87, %p86;
	@%p87 bra 	$L__BB0_41;
	ld.global.f32 	%f71, [%rd7+4];
	ld.global.f32 	%f72, [%rd8+4];
	fma.rn.f32 	%f78, %f71, %f72, %f78;
$L__BB0_41:
	add.s32 	%r80, %r80, 2;
$L__BB0_42:
	and.b32  	%r71, %r31, 1;
	setp.eq.b32 	%p88, %r71, 1;
	not.pred 	%p89, %p88;
	@%p89 bra 	$L__BB0_45;
	add.s32 	%r25, %r5, %r80;
	setp.gt.s32 	%p90, %r25, -1;
	setp.lt.s32 	%p91, %r25, %r30;
	and.pred  	%p92, %p90, %p91;
	and.pred  	%p93, %p1, %p92;
	not.pred 	%p94, %p93;
	@%p94 bra 	$L__BB0_45;
	add.s32 	%r72, %r25, %r13;
	add.s32 	%r73, %r80, %r14;
	mul.wide.s32 	%rd22, %r72, 4;
	add.s64 	%rd23, %rd2, %rd22;
	ld.global.f32 	%f73, [%rd23];
	mul.wide.s32 	%rd24, %r73, 4;
	add.s64 	%rd25, %rd1, %rd24;
	ld.global.f32 	%f74, [%rd25];
	fma.rn.f32 	%f78, %f73, %f74, %f78;
$L__BB0_45:
	add.s32 	%r77, %r77, 1;
	setp.ne.s32 	%p95, %r77, %r31;
	@%p95 bra 	$L__BB0_5;
	add.s32 	%r76, %r76, 1;
	setp.ne.s32 	%p96, %r76, %r28;
	@%p96 bra 	$L__BB0_4;
$L__BB0_47:
	ld.param.u64 	%rd29, [_Z13conv2d_kernelPKfS0_S0_Pfiiiii_param_3];
	mad.lo.s32 	%r74, %r33, %r1, %r40;
	mad.lo.s32 	%r75, %r74, %r30, %r3;
	cvta.to.global.u64 	%rd26, %rd29;
	mul.wide.s32 	%rd27, %r75, 4;
	add.s64 	%rd28, %rd26, %rd27;
	st.global.f32 	[%rd28], %f78;
$L__BB0_48:
	ret;

}


// ===== COMPILED SASS (sm_100) =====

	.target	sm_100

	.elftype	@"ET_EXEC"


//--------------------- .note.nv.tkinfo           --------------------------
	.section	.note.nv.tkinfo,"",@"SHT_NOTE"
	.sectionflags	@"SHF_NOTE_NV_TKINFO"
	.tkinfo
        /*0018*/ 	.word	0x00000002
        /*0030*/ 	.string	""
        /*0030*/ 	.string	"ptxas"
        /*0030*/ 	.string	"Cuda compilation tools, release 13.0, V13.0.88"
        /*0030*/ 	.string	"Build cuda_13.0.r13.0/compiler.36424714_0"
        /*0030*/ 	.string	"-arch sm_100 -m 64 "



//--------------------- .note.nv.cuinfo           --------------------------
	.section	.note.nv.cuinfo,"",@"SHT_NOTE"
	.sectionflags	@"SHF_NOTE_NV_CUINFO"
        /*0018*/ 	.short	0x0002
        /*001a*/ 	.short	0x0064
        /*001c*/ 	.short	0x0082
	.zero		2


//--------------------- .nv.info                  --------------------------
	.section	.nv.info,"",@"SHT_CUDA_INFO"
	.align	4


	//----- nvinfo : EIATTR_REGCOUNT
	.align		4
        /*0000*/ 	.byte	0x04, 0x2f
        /*0002*/ 	.short	(.L_1 - .L_0)
	.align		4
.L_0:
        /*0004*/ 	.word	index@(_Z13conv2d_kernelPKfS0_S0_Pfiiiii)
        /*0008*/ 	.word	0x0000001b


	//----- nvinfo : EIATTR_FRAME_SIZE
	.align		4
.L_1:
        /*000c*/ 	.byte	0x04, 0x11
        /*000e*/ 	.short	(.L_3 - .L_2)
	.align		4
.L_2:
        /*0010*/ 	.word	index@(_Z13conv2d_kernelPKfS0_S0_Pfiiiii)
        /*0014*/ 	.word	0x00000000


	//----- nvinfo : EIATTR_MIN_STACK_SIZE
	.align		4
.L_3:
        /*0018*/ 	.byte	0x04, 0x12
        /*001a*/ 	.short	(.L_5 - .L_4)
	.align		4
.L_4:
        /*001c*/ 	.word	index@(_Z13conv2d_kernelPKfS0_S0_Pfiiiii)
        /*0020*/ 	.word	0x00000000
.L_5:


//--------------------- .nv.compat                --------------------------
	.section	.nv.compat,"",@"SHT_CUDA_COMPAT_INFO"
	.align	4
        /*0000*/ 	.byte	0x02, 0x09, 0x00, 0x00, 0x02, 0x02, 0x01, 0x00, 0x02, 0x05, 0x05, 0x00, 0x03, 0x07, 0x01, 0x01
        /*0010*/ 	.byte	0x02, 0x03, 0x00, 0x00, 0x02, 0x06, 0x01, 0x00, 0x04, 0x0b, 0x08, 0x00, 0x09, 0x00, 0x00, 0x00
        /*0020*/ 	.byte	0x00, 0x00, 0x00, 0x00


//--------------------- .nv.info._Z13conv2d_kernelPKfS0_S0_Pfiiiii --------------------------
	.section	.nv.info._Z13conv2d_kernelPKfS0_S0_Pfiiiii,"",@"SHT_CUDA_INFO"
	.sectionflags	@""
	.align	4


	//----- nvinfo : EIATTR_CUDA_API_VERSION
	.align		4
        /*0000*/ 	.byte	0x04, 0x37
        /*0002*/ 	.short	(.L_7 - .L_6)
.L_6:
        /*0004*/ 	.word	0x00000082


	//----- nvinfo : EIATTR_KPARAM_INFO
	.align		4
.L_7:
        /*0008*/ 	.byte	0x04, 0x17
        /*000a*/ 	.short	(.L_9 - .L_8)
.L_8:
        /*000c*/ 	.word	0x00000000
        /*0010*/ 	.short	0x0008
        /*0012*/ 	.short	0x0030
        /*0014*/ 	.byte	0x00, 0xf0, 0x11, 0x00


	//----- nvinfo : EIATTR_KPARAM_INFO
	.align		4
.L_9:
        /*0018*/ 	.byte	0x04, 0x17
        /*001a*/ 	.short	(.L_11 - .L_10)
.L_10:
        /*001c*/ 	.word	0x00000000
        /*0020*/ 	.short	0x0007
        /*0022*/ 	.short	0x002c
        /*0024*/ 	.byte	0x00, 0xf0, 0x11, 0x00


	//----- nvinfo : EIATTR_KPARAM_INFO
	.align		4
.L_11:
        /*0028*/ 	.byte	0x04, 0x17
        /*002a*/ 	.short	(.L_13 - .L_12)
.L_12:
        /*002c*/ 	.word	0x00000000
        /*0030*/ 	.short	0x0006
        /*0032*/ 	.short	0x0028
        /*0034*/ 	.byte	0x00, 0xf0, 0x11, 0x00


	//----- nvinfo : EIATTR_KPARAM_INFO
	.align		4
.L_13:
        /*0038*/ 	.byte	0x04, 0x17
        /*003a*/ 	.short	(.L_15 - .L_14)
.L_14:
        /*003c*/ 	.word	0x00000000
        /*0040*/ 	.short	0x0005
        /*0042*/ 	.short	0x0024
        /*0044*/ 	.byte	0x00, 0xf0, 0x11, 0x00


	//----- nvinfo : EIATTR_KPARAM_INFO
	.align		4
.L_15:
        /*0048*/ 	.byte	0x04, 0x17
        /*004a*/ 	.short	(.L_17 - .L_16)
.L_16:
        /*004c*/ 	.word	0x00000000
        /*0050*/ 	.short	0x0004
        /*0052*/ 	.short	0x0020
        /*0054*/ 	.byte	0x00, 0xf0, 0x11, 0x00


	//----- nvinfo : EIATTR_KPARAM_INFO
	.align		4
.L_17:
        /*0058*/ 	.byte	0x04, 0x17
        /*005a*/ 	.short	(.L_19 - .L_18)
.L_18:
        /*005c*/ 	.word	0x00000000
        /*0060*/ 	.short	0x0003
        /*0062*/ 	.short	0x0018
        /*0064*/ 	.byte	0x00, 0xf5, 0x21, 0x00


	//----- nvinfo : EIATTR_KPARAM_INFO
	.align		4
.L_19:
        /*0068*/ 	.byte	0x04, 0x17
        /*006a*/ 	.short	(.L_21 - .L_20)
.L_20:
        /*006c*/ 	.word	0x00000000
        /*0070*/ 	.short	0x0002
        /*0072*/ 	.short	0x0010
        /*0074*/ 	.byte	0x00, 0xf5, 0x21, 0x00


	//----- nvinfo : EIATTR_KPARAM_INFO
	.align		4
.L_21:
        /*0078*/ 	.byte	0x04, 0x17
        /*007a*/ 	.short	(.L_23 - .L_22)
.L_22:
        /*007c*/ 	.word	0x00000000
        /*0080*/ 	.short	0x0001
        /*0082*/ 	.short	0x0008
        /*0084*/ 	.byte	0x00, 0xf5, 0x21, 0x00


	//----- nvinfo : EIATTR_KPARAM_INFO
	.align		4
.L_23:
        /*0088*/ 	.byte	0x04, 0x17
        /*008a*/ 	.short	(.L_25 - .L_24)
.L_24:
        /*008c*/ 	.word	0x00000000
        /*0090*/ 	.short	0x0000
        /*0092*/ 	.short	0x0000
        /*0094*/ 	.byte	0x00, 0xf5, 0x21, 0x00


	//----- nvinfo : EIATTR_SPARSE_MMA_MASK
	.align		4
.L_25:
        /*0098*/ 	.byte	0x03, 0x50
        /*009a*/ 	.short	0x0000


	//----- nvinfo : EIATTR_MAXREG_COUNT
	.align		4
        /*009c*/ 	.byte	0x03, 0x1b
        /*009e*/ 	.short	0x00ff


	//----- nvinfo : EIATTR_MERCURY_ISA_VERSION
	.align		4
        /*00a0*/ 	.byte	0x03, 0x5f
        /*00a2*/ 	.short	0x0101


	//----- nvinfo : EIATTR_VRC_CTA_INIT_COUNT
	.align		4
        /*00a4*/ 	.byte	0x02, 0x4a
	.zero		1
	.zero		1


	//----- nvinfo : EIATTR_EXIT_INSTR_OFFSETS
	.align		4
        /*00a8*/ 	.byte	0x04, 0x1c
        /*00aa*/ 	.short	(.L_27 - .L_26)


	//   ....[0]....
.L_26:
        /*00ac*/ 	.word	0x00000120


	//   ....[1]....
        /*00b0*/ 	.word	0x00000da0


	//----- nvinfo : EIATTR_CRS_STACK_SIZE
	.align		4
.L_27:
        /*00b4*/ 	.byte	0x04, 0x1e
        /*00b6*/ 	.short	(.L_29 - .L_28)
.L_28:
        /*00b8*/ 	.word	0x00000000


	//----- nvinfo : EIATTR_CBANK_PARAM_SIZE
	.align		4
.L_29:
        /*00bc*/ 	.byte	0x03, 0x19
        /*00be*/ 	.short	0x0034


	//----- nvinfo : EIATTR_PARAM_CBANK
	.align		4
        /*00c0*/ 	.byte	0x04, 0x0a
        /*00c2*/ 	.short	(.L_31 - .L_30)
	.align		4
.L_30:
        /*00c4*/ 	.word	index@(.nv.constant0._Z13conv2d_kernelPKfS0_S0_Pfiiiii)
        /*00c8*/ 	.short	0x0380
        /*00ca*/ 	.short	0x0034


	//----- nvinfo : EIATTR_SW_WAR
	.align		4
.L_31:
        /*00cc*/ 	.byte	0x04, 0x36
        /*00ce*/ 	.short	(.L_33 - .L_32)
.L_32:
        /*00d0*/ 	.word	0x00000008
.L_33:


//--------------------- .nv.callgraph             --------------------------
	.section	.nv.callgraph,"",@"SHT_CUDA_CALLGRAPH"
	.align	4
	.sectionentsize	8
	.align		4
        /*0000*/ 	.word	0x00000000
	.align		4
        /*0004*/ 	.word	0xffffffff
	.align		4
        /*0008*/ 	.word	0x00000000
	.align		4
        /*000c*/ 	.word	0xfffffffe
	.align		4
        /*0010*/ 	.word	0x00000000
	.align		4
        /*0014*/ 	.word	0xfffffffd
	.align		4
        /*0018*/ 	.word	0x00000000
	.align		4
        /*001c*/ 	.word	0xfffffffc


//--------------------- .text._Z13conv2d_kernelPKfS0_S0_Pfiiiii --------------------------
	.section	.text._Z13conv2d_kernelPKfS0_S0_Pfiiiii,"ax",@progbits
	.align	128
        .global         _Z13conv2d_kernelPKfS0_S0_Pfiiiii
        .type           _Z13conv2d_kernelPKfS0_S0_Pfiiiii,@function
        .size           _Z13conv2d_kernelPKfS0_S0_Pfiiiii,(.L_x_10 - _Z13conv2d_kernelPKfS0_S0_Pfiiiii)
        .other          _Z13conv2d_kernelPKfS0_S0_Pfiiiii,@"STO_CUDA_ENTRY STV_DEFAULT"
_Z13conv2d_kernelPKfS0_S0_Pfiiiii:
.text._Z13conv2d_kernelPKfS0_S0_Pfiiiii:
[----:B------:R-:W-:Y:S01]  /*0000*/  LDC R1, c[0x0][0x37c] ;  /* 0x0000df00ff017b82 */ /* 0x000fe20000000800 */
[----:B------:R-:W0:Y:S07]  /*0010*/  S2R R5, SR_TID.Y ;  /* 0x0000000000057919 */ /* 0x000e2e0000002200 */
[----:B------:R-:W1:Y:S01]  /*0020*/  LDC R3, c[0x0][0x360] ;  /* 0x0000d800ff037b82 */ /* 0x000e620000000800 */
[----:B------:R-:W2:Y:S01]  /*0030*/  LDCU.64 UR8, c[0x0][0x3a8] ;  /* 0x00007500ff0877ac */ /* 0x000ea20008000a00 */
[----:B------:R-:W1:Y:S01]  /*0040*/  S2R R2, SR_TID.X ;  /* 0x0000000000027919 */ /* 0x000e620000002100 */
[----:B------:R-:W3:Y:S01]  /*0050*/  LDCU UR7, c[0x0][0x3a4] ;  /* 0x00007480ff0777ac */ /* 0x000ee20008000800 */
[----:B------:R-:W4:Y:S04]  /*0060*/  S2R R7, SR_TID.Z ;  /* 0x0000000000077919 */ /* 0x000f280000002300 */
[----:B------:R-:W0:Y:S08]  /*0070*/  S2UR UR5, SR_CTAID.Y ;  /* 0x00000000000579c3 */ /* 0x000e300000002600 */
[----:B------:R-:W0:Y:S08]  /*0080*/  LDC R0, c[0x0][0x364] ;  /* 0x0000d900ff007b82 */ /* 0x000e300000000800 */
[----:B------:R-:W1:Y:S08]  /*0090*/  S2UR UR4, SR_CTAID.X ;  /* 0x00000000000479c3 */ /* 0x000e700000002500 */
[----:B------:R-:W4:Y:S08]  /*00a0*/  S2UR UR6, SR_CTAID.Z ;  /* 0x00000000000679c3 */ /* 0x000f300000002700 */
[----:B------:R-:W4:Y:S01]  /*00b0*/  LDC R4, c[0x0][0x368] ;  /* 0x0000da00ff047b82 */ /* 0x000f220000000800 */
[----:B0-----:R-:W-:-:S05]  /*00c0*/  IMAD R0, R0, UR5, R5 ;  /* 0x0000000500007c24 */ /* 0x001fca000f8e0205 */
[----:B--2---:R-:W-:Y:S01]  /*00d0*/  ISETP.GE.AND P0, PT, R0, UR8, PT ;  /* 0x0000000800007c0c */ /* 0x004fe2000bf06270 */
[----:B-1----:R-:W-:-:S05]  /*00e0*/  IMAD R3, R3, UR4, R2 ;  /* 0x0000000403037c24 */ /* 0x002fca000f8e0202 */
[----:B---3--:R-:W-:Y:S01]  /*00f0*/  ISETP.GE.OR P0, PT, R3, UR7, P0 ;  /* 0x0000000703007c0c */ /* 0x008fe20008706670 */
[----:B----4-:R-:W-:-:S05]  /*0100*/  IMAD R2, R4, UR6, R7 ;  /* 0x0000000604027c24 */ /* 0x010fca000f8e0207 */
[----:B------:R-:W-:-:S13]  /*0110*/  ISETP.GE.OR P0, PT, R2, UR9, P0 ;  /* 0x0000000902007c0c */ /* 0x000fda0008706670 */
[----:B------:R-:W-:Y:S05]  /*0120*/  @P0 EXIT ;  /* 0x000000000000094d */ /* 0x000fea0003800000 */
[----:B------:R-:W0:Y:S01]  /*0130*/  LDC.64 R4, c[0x0][0x390] ;  /* 0x0000e400ff047b82 */ /* 0x000e220000000a00 */
[----:B------:R-:W1:Y:S01]  /*0140*/  LDCU.64 UR12, c[0x0][0x358] ;  /* 0x00006b00ff0c77ac */ /* 0x000e620008000a00 */
[----:B------:R-:W2:Y:S01]  /*0150*/  LDCU UR4, c[0x0][0x3a0] ;  /* 0x00007400ff0477ac */ /* 0x000ea20008000800 */
[----:B0-----:R-:W-:-:S06]  /*0160*/  IMAD.WIDE R4, R3, 0x4, R4 ;  /* 0x0000000403047825 */ /* 0x001fcc00078e0204 */
[----:B-1----:R0:W5:Y:S01]  /*0170*/  LDG.E R4, desc[UR12][R4.64] ;  /* 0x0000000c04047981 */ /* 0x002162000c1e1900 */
[----:B--2---:R-:W-:-:S09]  /*0180*/  UISETP.GE.AND UP0, UPT, UR4, 0x1, UPT ;  /* 0x000000010400788c */ /* 0x004fd2000bf06270 */
[----:B0-----:R-:W-:Y:S05]  /*0190*/  BRA.U !UP0, `(.L_x_0) ;  /* 0x0000000908e87547 */ /* 0x001fea000b800000 */
[----:B------:R-:W0:Y:S02]  /*01a0*/  LDCU UR7, c[0x0][0x3b0] ;  /* 0x00007600ff0777ac */ /* 0x000e240008000800 */
[----:B0-----:R-:W-:-:S09]  /*01b0*/  UISETP.GE.AND UP0, UPT, UR7, 0x1, UPT ;  /* 0x000000010700788c */ /* 0x001fd2000bf06270 */
[----:B------:R-:W-:Y:S05]  /*01c0*/  BRA.U !UP0, `(.L_x_0) ;  /* 0x0000000908dc7547 */ /* 0x000fea000b800000 */
[----:B------:R-:W-:Y:S02]  /*01d0*/  USHF.R.U32.HI UR4, URZ, 0x1, UR7 ;  /* 0x00000001ff047899 */ /* 0x000fe40008011607 */
[----:B------:R-:W-:Y:S02]  /*01e0*/  ULOP3.LUT UR9, UR7, 0x7, URZ, 0xc0, !UPT ;  /* 0x0000000707097892 */ /* 0x000fe4000f8ec0ff */
[----:B------:R-:W-:Y:S02]  /*01f0*/  ULOP3.LUT UR7, UR7, 0x7ffffff8, URZ, 0xc0, !UPT ;  /* 0x7ffffff807077892 */ /* 0x000fe4000f8ec0ff */
[----:B------:R-:W-:Y:S02]  /*0200*/  VIADD R14, R2, -UR4 ;  /* 0x80000004020e7c36 */ /* 0x000fe40008000000 */
[----:B------:R-:W-:Y:S01]  /*0210*/  VIADD R15, R0, -UR4 ;  /* 0x80000004000f7c36 */ /* 0x000fe20008000000 */
[----:B------:R-:W-:-:S07]  /*0220*/  UMOV UR4, URZ ;  /* 0x000000ff00047c82 */ /* 0x000fce0008000000 */
.L_x_8:
[----:B------:R-:W0:Y:S01]  /*0230*/  LDC R6, c[0x0][0x3a0] ;  /* 0x0000e800ff067b82 */ /* 0x000e220000000800 */
[----:B------:R-:W-:Y:S01]  /*0240*/  UMOV UR8, UR4 ;  /* 0x0000000400087c82 */ /* 0x000fe20008000000 */
[----:B------:R-:W-:Y:S01]  /*0250*/  UMOV UR5, URZ ;  /* 0x000000ff00057c82 */ /* 0x000fe20008000000 */
[----:B0-----:R-:W-:Y:S01]  /*0260*/  IMAD R5, R3, R6, UR4 ;  /* 0x0000000403057e24 */ /* 0x001fe2000f8e0206 */
[----:B------:R-:W-:-:S06]  /*0270*/  UIADD3 UR4, UPT, UPT, UR4, 0x1, URZ ;  /* 0x0000000104047890 */ /* 0x000fcc000fffe0ff */
[----:B------:R-:W-:-:S13]  /*0280*/  ISETP.NE.AND P5, PT, R6, UR4, PT ;  /* 0x0000000406007c0c */ /* 0x000fda000bfa5270 */
.L_x_7:
[----:B------:R-:W0:Y:S01]  /*0290*/  LDCU UR6, c[0x0][0x3b0] ;  /* 0x00007600ff0677ac */ /* 0x000e220008000800 */
[----:B------:R-:W1:Y:S01]  /*02a0*/  LDC R9, c[0x0][0x3a8] ;  /* 0x0000ea00ff097b82 */ /* 0x000e620000000800 */
[----:B------:R-:W-:Y:S02]  /*02b0*/  VIADD R8, R15, UR5 ;  /* 0x000000050f087c36 */ /* 0x000fe40008000000 */
[----:B0-----:R-:W-:Y:S01]  /*02c0*/  IMAD.U32 R6, RZ, RZ, UR6 ;  /* 0x00000006ff067e24 */ /* 0x001fe2000f8e00ff */
[----:B------:R-:W-:-:S03]  /*02d0*/  UMOV UR6, URZ ;  /* 0x000000ff00067c82 */ /* 0x000fc60008000000 */
[----:B------:R-:W-:Y:S01]  /*02e0*/  IMAD R7, R5, R6, UR5 ;  /* 0x0000000505077e24 */ /* 0x000fe2000f8e0206 */
[----:B------:R-:W-:Y:S01]  /*02f0*/  ISETP.GE.U32.AND P1, PT, R6, 0x8, PT ;  /* 0x000000080600780c */ /* 0x000fe20003f26070 */
[----:B------:R-:W-:Y:S01]  /*0300*/  UIADD3 UR5, UPT, UPT, UR5, 0x1, URZ ;  /* 0x0000000105057890 */ /* 0x000fe2000fffe0ff */
[----:B-1----:R-:W-:-:S04]  /*0310*/  ISETP.GE.AND P0, PT, R8, R9, PT ;  /* 0x000000090800720c */ /* 0x002fc80003f06270 */
[----:B------:R-:W-:Y:S01]  /*0320*/  ISETP.GT.AND P0, PT, R8, -0x1, !P0 ;  /* 0xffffffff0800780c */ /* 0x000fe20004704270 */
[----:B------:R-:W-:Y:S01]  /*0330*/  IMAD R8, R9, UR8, R8 ;  /* 0x0000000809087c24 */ /* 0x000fe2000f8e0208 */
[----:B------:R-:W-:-:S05]  /*0340*/  ISETP.NE.AND P6, PT, R6, UR5, PT ;  /* 0x0000000506007c0c */ /* 0x000fca000bfc5270 */
[----:B------:R-:W-:Y:S08]  /*0350*/  @!P1 BRA `(.L_x_1) ;  /* 0x0000000400149947 */ /* 0x000ff00003800000 */
[----:B------:R-:W0:Y:S01]  /*0360*/  LDCU UR10, c[0x0][0x3ac] ;  /* 0x00007580ff0a77ac */ /* 0x000e220008000800 */
[----:B------:R-:W-:-:S05]  /*0370*/  UMOV UR6, URZ ;  /* 0x000000ff00067c82 */ /* 0x000fca0008000000 */
.L_x_2:
[----:B------:R-:W1:Y:S01]  /*0380*/  LDC R6, c[0x0][0x3b0] ;  /* 0x0000ec00ff067b82 */ /* 0x000e620000000800 */
[----:B------:R-:W-:-:S04]  /*0390*/  VIADD R9, R14, UR6 ;  /* 0x000000060e097c36 */ /* 0x000fc80008000000 */
[C---:B------:R-:W-:Y:S01]  /*03a0*/  VIADD R16, R9.reuse, 0x1 ;  /* 0x0000000109107836 */ /* 0x040fe20000000000 */
[C---:B0-----:R-:W-:Y:S01]  /*03b0*/  ISETP.GE.AND P2, PT, R9.reuse, UR10, PT ;  /* 0x0000000a09007c0c */ /* 0x041fe2000bf46270 */
[C---:B------:R-:W-:Y:S01]  /*03c0*/  VIADD R18, R9.reuse, 0x3 ;  /* 0x0000000309127836 */ /* 0x040fe20000000000 */
[----:B------:R-:W0:Y:S01]  /*03d0*/  LDC.64 R12, c[0x0][0x380] ;  /* 0x0000e000ff0c7b82 */ /* 0x000e220000000a00 */
[C---:B------:R-:W-:Y:S02]  /*03e0*/  IADD3 R17, PT, PT, R9.reuse, 0x2, RZ ;  /* 0x0000000209117810 */ /* 0x040fe40007ffe0ff */
[----:B------:R-:W-:Y:S02]  /*03f0*/  ISETP.GT.AND P2, PT, R9, -0x1, !P2 ;  /* 0xffffffff0900780c */ /* 0x000fe40005744270 */
[----:B------:R-:W-:Y:S02]  /*0400*/  ISETP.GE.AND P3, PT, R16, UR10, PT ;  /* 0x0000000a10007c0c */ /* 0x000fe4000bf66270 */
[----:B------:R-:W-:Y:S01]  /*0410*/  ISETP.GE.AND P4, PT, R17, UR10, PT ;  /* 0x0000000a11007c0c */ /* 0x000fe2000bf86270 */
[----:B------:R-:W2:Y:S01]  /*0420*/  LDC.64 R10, c[0x0][0x388] ;  /* 0x0000e200ff0a7b82 */ /* 0x000ea20000000a00 */
[----:B------:R-:W-:-:S02]  /*0430*/  PLOP3.LUT P2, PT, P0, P2, PT, 0x80, 0x8 ;  /* 0x000000000008781c */ /* 0x000fc40000745070 */
[----:B------:R-:W-:Y:S02]  /*0440*/  ISETP.GT.AND P3, PT, R16, -0x1, !P3 ;  /* 0xffffffff1000780c */ /* 0x000fe40005f64270 */
[----:B------:R-:W-:Y:S01]  /*0450*/  ISETP.GT.AND P4, PT, R17, -0x1, !P4 ;  /* 0xffffffff1100780c */ /* 0x000fe20006784270 */
[----:B------:R-:W-:Y:S01]  /*0460*/  IMAD R17, R8, UR10, R9 ;  /* 0x0000000a08117c24 */ /* 0x000fe2000f8e0209 */
[C---:B------:R-:W-:Y:S01]  /*0470*/  ISETP.GE.AND P1, PT, R18.reuse, UR10, PT ;  /* 0x0000000a12007c0c */ /* 0x040fe2000bf26270 */
[----:B-1----:R-:W-:Y:S01]  /*0480*/  IMAD R19, R7, R6, UR6 ;  /* 0x0000000607137e24 */ /* 0x002fe2000f8e0206 */
[----:B------:R-:W-:Y:S02]  /*0490*/  PLOP3.LUT P3, PT, P0, P3, PT, 0x80, 0x8 ;  /* 0x000000000008781c */ /* 0x000fe40000767070 */
[----:B------:R-:W-:Y:S02]  /*04a0*/  ISETP.GT.AND P1, PT, R18, -0x1, !P1 ;  /* 0xffffffff1200780c */ /* 0x000fe40004f24270 */
[----:B------:R-:W-:-:S02]  /*04b0*/  PLOP3.LUT P4, PT, P0, P4, PT, 0x80, 0x8 ;  /* 0x000000000008781c */ /* 0x000fc40000789070 */
[----:B------:R-:W-:Y:S01]  /*04c0*/  PLOP3.LUT P1, PT, P0, P1, PT, 0x80, 0x8 ;  /* 0x000000000008781c */ /* 0x000fe20000723070 */
[----:B0-----:R-:W-:-:S05]  /*04d0*/  IMAD.WIDE R12, R17, 0x4, R12 ;  /* 0x00000004110c7825 */ /* 0x001fca00078e020c */
[----:B------:R-:W3:Y:S01]  /*04e0*/  @P2 LDG.E R17, desc[UR12][R12.64] ;  /* 0x0000000c0c112981 */ /* 0x000ee2000c1e1900 */
[----:B--2---:R-:W-:-:S03]  /*04f0*/  IMAD.WIDE R10, R19, 0x4, R10 ;  /* 0x00000004130a7825 */ /* 0x004fc600078e020a */
[----:B------:R-:W2:Y:S04]  /*0500*/  @P3 LDG.E R19, desc[UR12][R12.64+0x4] ;  /* 0x0000040c0c133981 */ /* 0x000ea8000c1e1900 */
[----:B------:R-:W3:Y:S04]  /*0510*/  @P2 LDG.E R16, desc[UR12][R10.64] ;  /* 0x0000000c0a102981 */ /* 0x000ee8000c1e1900 */
[----:B------:R-:W2:Y:S04]  /*0520*/  @P3 LDG.E R18, desc[UR12][R10.64+0x4] ;  /* 0x0000040c0a123981 */ /* 0x000ea8000c1e1900 */
[----:B------:R-:W4:Y:S04]  /*0530*/  @P4 LDG.E R21, desc[UR12][R12.64+0x8] ;  /* 0x0000080c0c154981 */ /* 0x000f28000c1e1900 */
[----:B------:R-:W4:Y:S04]  /*0540*/  @P4 LDG.E R20, desc[UR12][R10.64+0x8] ;  /* 0x0000080c0a144981 */ /* 0x000f28000c1e1900 */
[----:B------:R-:W4:Y:S04]  /*0550*/  @P1 LDG.E R23, desc[UR12][R12.64+0xc] ;  /* 0x00000c0c0c171981 */ /* 0x000f28000c1e1900 */
[----:B------:R-:W4:Y:S01]  /*0560*/  @P1 LDG.E R22, desc[UR12][R10.64+0xc] ;  /* 0x00000c0c0a161981 */ /* 0x000f22000c1e1900 */
[----:B------:R-:W-:-:S02]  /*0570*/  VIADD R24, R9, 0x4 ;  /* 0x0000000409187836 */ /* 0x000fc40000000000 */
[----:B---3-5:R-:W-:Y:S01]  /*0580*/  @P2 FFMA R4, R17, R16, R4 ;  /* 0x0000001011042223 */ /* 0x028fe20000000004 */
[C---:B------:R-:W-:Y:S02]  /*0590*/  VIADD R16, R9.reuse, 0x5 ;  /* 0x0000000509107836 */ /* 0x040fe40000000000 */
[----:B------:R-:W-:Y:S01]  /*05a0*/  ISETP.GE.AND P2, PT, R24, UR10, PT ;  /* 0x0000000a18007c0c */ /* 0x000fe2000bf46270 */
[----:B------:R-:W-:Y:S02]  /*05b0*/  VIADD R17, R9, 0x6 ;  /* 0x0000000609117836 */ /* 0x000fe40000000000 */
[----:B--2---:R-:W-:Y:S01]  /*05c0*/  @P3 FFMA R4, R19, R18, R4 ;  /* 0x0000001213043223 */ /* 0x004fe20000000004 */
[----:B------:R-:W-:Y:S02]  /*05d0*/  ISETP.GE.AND P3, PT, R16, UR10, PT ;  /* 0x0000000a10007c0c */ /* 0x000fe4000bf66270 */
[----:B------:R-:W-:Y:S02]  /*05e0*/  ISETP.GT.AND P2, PT, R24, -0x1, !P2 ;  /* 0xffffffff1800780c */ /* 0x000fe40005744270 */
[----:B------:R-:W-:Y:S01]  /*05f0*/  ISETP.GT.AND P3, PT, R16, -0x1, !P3 ;  /* 0xffffffff1000780c */ /* 0x000fe20005f64270 */
[----:B----4-:R-:W-:Y:S01]  /*0600*/  @P4 FFMA R4, R21, R20, R4 ;  /* 0x0000001415044223 */ /* 0x010fe20000000004 */
[----:B------:R-:W-:-:S02]  /*0610*/  ISETP.GE.AND P4, PT, R17, UR10, PT ;  /* 0x0000000a11007c0c */ /* 0x000fc4000bf86270 */
[----:B------:R-:W-:Y:S02]  /*0620*/  IADD3 R9, PT, PT, R9, 0x7, RZ ;  /* 0x0000000709097810 */ /* 0x000fe40007ffe0ff */
[----:B------:R-:W-:Y:S02]  /*0630*/  PLOP3.LUT P2, PT, P0, P2, PT, 0x80, 0x8 ;  /* 0x000000000008781c */ /* 0x000fe40000745070 */
[----:B------:R-:W-:Y:S01]  /*0640*/  ISETP.GT.AND P4, PT, R17, -0x1, !P4 ;  /* 0xffffffff1100780c */ /* 0x000fe20006784270 */
[----:B------:R-:W-:Y:S01]  /*0650*/  @P1 FFMA R4, R23, R22, R4 ;  /* 0x0000001617041223 */ /* 0x000fe20000000004 */
[C---:B------:R-:W-:Y:S02]  /*0660*/  ISETP.GE.AND P1, PT, R9.reuse, UR10, PT ;  /* 0x0000000a09007c0c */ /* 0x040fe4000bf26270 */
[----:B------:R-:W-:Y:S02]  /*0670*/  PLOP3.LUT P3, PT, P0, P3, PT, 0x80, 0x8 ;  /* 0x000000000008781c */ /* 0x000fe40000767070 */
[----:B------:R-:W-:-:S02]  /*0680*/  ISETP.GT.AND P1, PT, R9, -0x1, !P1 ;  /* 0xffffffff0900780c */ /* 0x000fc40004f24270 */
[----:B------:R-:W-:Y:S02]  /*0690*/  PLOP3.LUT P4, PT, P0, P4, PT, 0x80, 0x8 ;  /* 0x000000000008781c */ /* 0x000fe40000789070 */
[----:B------:R-:W-:Y:S01]  /*06a0*/  PLOP3.LUT P1, PT, P0, P1, PT, 0x80, 0x8 ;  /* 0x000000000008781c */ /* 0x000fe20000723070 */
[----:B------:R-:W2:Y:S04]  /*06b0*/  @P2 LDG.E R9, desc[UR12][R12.64+0x10] ;  /* 0x0000100c0c092981 */ /* 0x000ea8000c1e1900 */
[----:B------:R-:W2:Y:S04]  /*06c0*/  @P2 LDG.E R16, desc[UR12][R10.64+0x10] ;  /* 0x0000100c0a102981 */ /* 0x000ea8000c1e1900 */
[----:B------:R-:W3:Y:S04]  /*06d0*/  @P3 LDG.E R17, desc[UR12][R12.64+0x14] ;  /* 0x0000140c0c113981 */ /* 0x000ee8000c1e1900 */
[----:B------:R-:W3:Y:S04]  /*06e0*/  @P3 LDG.E R18, desc[UR12][R10.64+0x14] ;  /* 0x0000140c0a123981 */ /* 0x000ee8000c1e1900 */
[----:B------:R-:W4:Y:S04]  /*06f0*/  @P4 LDG.E R19, desc[UR12][R12.64+0x18] ;  /* 0x0000180c0c134981 */ /* 0x000f28000c1e1900 */
[----:B------:R-:W4:Y:S04]  /*0700*/  @P4 LDG.E R20, desc[UR12][R10.64+0x18] ;  /* 0x0000180c0a144981 */ /* 0x000f28000c1e1900 */
[----:B------:R-:W4:Y:S04]  /*0710*/  @P1 LDG.E R21, desc[UR12][R12.64+0x1c] ;  /* 0x00001c0c0c151981 */ /* 0x000f28000c1e1900 */
[----:B------:R-:W4:Y:S01]  /*0720*/  @P1 LDG.E R22, desc[UR12][R10.64+0x1c] ;  /* 0x00001c0c0a161981 */ /* 0x000f22000c1e1900 */
[----:B------:R-:W-:-:S04]  /*0730*/  UIADD3 UR6, UPT, UPT, UR6, 0x8, URZ ;  /* 0x0000000806067890 */ /* 0x000fc8000fffe0ff */
[----:B------:R-:W-:Y:S01]  /*0740*/  UISETP.NE.AND UP0, UPT, UR6, UR7, UPT ;  /* 0x000000070600728c */ /* 0x000fe2000bf05270 */
[----:B--2---:R-:W-:-:S04]  /*0750*/  @P2 FFMA R4, R9, R16, R4 ;  /* 0x0000001009042223 */ /* 0x004fc80000000004 */
[----:B---3--:R-:W-:-:S04]  /*0760*/  @P3 FFMA R4, R17, R18, R4 ;  /* 0x0000001211043223 */ /* 0x008fc80000000004 */
[----:B----4-:R-:W-:-:S04]  /*0770*/  @P4 FFMA R4, R19, R20, R4 ;  /* 0x0000001413044223 */ /* 0x010fc80000000004 */
[----:B------:R-:W-:Y:S01]  /*0780*/  @P1 FFMA R4, R21, R22, R4 ;  /* 0x0000001615041223 */ /* 0x000fe20000000004 */
[----:B------:R-:W-:Y:S06]  /*0790*/  BRA.U UP0, `(.L_x_2) ;  /* 0xfffffff900f87547 */ /* 0x000fec000b83ffff */
[----:B------:R-:W-:-:S05]  /*07a0*/  UMOV UR6, UR7 ;  /* 0x0000000700067c82 */ /* 0x000fca0008000000 */
.L_x_1:
[----:B------:R-:W-:-:S09]  /*07b0*/  UISETP.NE.AND UP0, UPT, UR9, URZ, UPT ;  /* 0x000000ff0900728c */ /* 0x000fd2000bf05270 */
[----:B------:R-:W-:Y:S05]  /*07c0*/  BRA.U !UP0, `(.L_x_3) ;  /* 0x0000000508547547 */ /* 0x000fea000b800000 */
[----:B------:R-:W-:Y:S01]  /*07d0*/  UIADD3 UR10, UPT, UPT, UR9, -0x1, URZ ;  /* 0xffffffff090a7890 */ /* 0x000fe2000fffe0ff */
[----:B------:R-:W-:-:S03]  /*07e0*/  LOP3.LUT P4, R19, R6, 0x3, RZ, 0xc0, !PT ;  /* 0x0000000306137812 */ /* 0x000fc6000788c0ff */
[----:B------:R-:W-:-:S09]  /*07f0*/  UISETP.GE.U32.AND UP0, UPT, UR10, 0x3, UPT ;  /* 0x000000030a00788c */ /* 0x000fd2000bf06070 */
[----:B------:R-:W-:Y:S05]  /*0800*/  BRA.U !UP0, `(.L_x_4) ;  /* 0x0000000108907547 */ /* 0x000fea000b800000 */
[----:B------:R-:W0:Y:S01]  /*0810*/  LDCU UR10, c[0x0][0x3ac] ;  /* 0x00007580ff0a77ac */ /* 0x000e220008000800 */
[----:B------:R-:W1:Y:S01]  /*0820*/  LDC.64 R12, c[0x0][0x380] ;  /* 0x0000e000ff0c7b82 */ /* 0x000e620000000a00 */
[----:B------:R-:W-:Y:S02]  /*0830*/  VIADD R21, R14, UR6 ;  /* 0x000000060e157c36 */ /* 0x000fe40008000000 */
[----:B------:R-:W-:-:S05]  /*0840*/  IMAD R17, R7, R6, UR6 ;  /* 0x0000000607117e24 */ /* 0x000fca000f8e0206 */
[----:B------:R-:W2:Y:S01]  /*0850*/  LDC.64 R10, c[0x0][0x388] ;  /* 0x0000e200ff0a7b82 */ /* 0x000ea20000000a00 */
[----:B0-----:R-:W-:Y:S01]  /*0860*/  ISETP.GE.AND P2, PT, R21, UR10, PT ;  /* 0x0000000a15007c0c */ /* 0x001fe2000bf46270 */
[----:B------:R-:W-:-:S03]  /*0870*/  IMAD R9, R8, UR10, R21 ;  /* 0x0000000a08097c24 */ /* 0x000fc6000f8e0215 */
[----:B------:R-:W-:Y:S01]  /*0880*/  ISETP.GT.AND P2, PT, R21, -0x1, !P2 ;  /* 0xffffffff1500780c */ /* 0x000fe20005744270 */
[----:B-1----:R-:W-:-:S03]  /*0890*/  IMAD.WIDE R12, R9, 0x4, R12 ;  /* 0x00000004090c7825 */ /* 0x002fc600078e020c */
[----:B------:R-:W-:Y:S01]  /*08a0*/  PLOP3.LUT P2, PT, P0, P2, PT, 0x80, 0x8 ;  /* 0x000000000008781c */ /* 0x000fe20000745070 */
[----:B--2---:R-:W-:-:S12]  /*08b0*/  IMAD.WIDE R10, R17, 0x4, R10 ;  /* 0x00000004110a7825 */ /* 0x004fd800078e020a */
[----:B------:R-:W2:Y:S04]  /*08c0*/  @P2 LDG.E R9, desc[UR12][R12.64] ;  /* 0x0000000c0c092981 */ /* 0x000ea8000c1e1900 */
[----:B------:R-:W2:Y:S01]  /*08d0*/  @P2 LDG.E R16, desc[UR12][R10.64] ;  /* 0x0000000c0a102981 */ /* 0x000ea2000c1e1900 */
[C---:B------:R-:W-:Y:S02]  /*08e0*/  VIADD R17, R21.reuse, 0x1 ;  /* 0x0000000115117836 */ /* 0x040fe40000000000 */
[C---:B------:R-:W-:Y:S02]  /*08f0*/  VIADD R18, R21.reuse, 0x2 ;  /* 0x0000000215127836 */ /* 0x040fe40000000000 */
[----:B------:R-:W-:Y:S01]  /*0900*/  VIADD R20, R21, 0x3 ;  /* 0x0000000315147836 */ /* 0x000fe20000000000 */
[----:B------:R-:W-:-:S02]  /*0910*/  ISETP.GE.AND P3, PT, R17, UR10, PT ;  /* 0x0000000a11007c0c */ /* 0x000fc4000bf66270 */
[C---:B------:R-:W-:Y:S02]  /*0920*/  ISETP.GE.AND P1, PT, R18.reuse, UR10, PT ;  /* 0x0000000a12007c0c */ /* 0x040fe4000bf26270 */
[----:B------:R-:W-:Y:S02]  /*0930*/  ISETP.GT.AND P3, PT, R17, -0x1, !P3 ;  /* 0xffffffff1100780c */ /* 0x000fe40005f64270 */
[----:B------:R-:W-:Y:S02]  /*0940*/  ISETP.GT.AND P1, PT, R18, -0x1, !P1 ;  /* 0xffffffff1200780c */ /* 0x000fe40004f24270 */
[----:B------:R-:W-:Y:S02]  /*0950*/  PLOP3.LUT P3, PT, P0, P3, PT, 0x80, 0x8 ;  /* 0x000000000008781c */ /* 0x000fe40000767070 */
[----:B------:R-:W-:-:S13]  /*0960*/  PLOP3.LUT P1, PT, P0, P1, PT, 0x80, 0x8 ;  /* 0x000000000008781c */ /* 0x000fda0000723070 */
[----:B------:R-:W3:Y:S04]  /*0970*/  @P1 LDG.E R17, desc[UR12][R12.64+0x8] ;  /* 0x0000080c0c111981 */ /* 0x000ee8000c1e1900 */
[----:B------:R-:W3:Y:S01]  /*0980*/  @P1 LDG.E R18, desc[UR12][R10.64+0x8] ;  /* 0x0000080c0a121981 */ /* 0x000ee2000c1e1900 */
[----:B--2--5:R-:W-:Y:S01]  /*0990*/  @P2 FFMA R4, R9, R16, R4 ;  /* 0x0000001009042223 */ /* 0x024fe20000000004 */
[C---:B------:R-:W-:Y:S02]  /*09a0*/  ISETP.GE.AND P2, PT, R20.reuse, UR10, PT ;  /* 0x0000000a14007c0c */ /* 0x040fe4000bf46270 */
[----:B------:R-:W2:Y:S02]  /*09b0*/  @P3 LDG.E R9, desc[UR12][R12.64+0x4] ;  /* 0x0000040c0c093981 */ /* 0x000ea4000c1e1900 */
[----:B------:R-:W-:-:S02]  /*09c0*/  ISETP.GT.AND P2, PT, R20, -0x1, !P2 ;  /* 0xffffffff1400780c */ /* 0x000fc40005744270 */
[----:B------:R-:W2:Y:S02]  /*09d0*/  @P3 LDG.E R16, desc[UR12][R10.64+0x4] ;  /* 0x0000040c0a103981 */ /* 0x000ea4000c1e1900 */
[----:B------:R-:W-:-:S13]  /*09e0*/  PLOP3.LUT P2, PT, P0, P2, PT, 0x80, 0x8 ;  /* 0x000000000008781c */ /* 0x000fda0000745070 */
[----:B------:R-:W4:Y:S04]  /*09f0*/  @P2 LDG.E R21, desc[UR12][R12.64+0xc] ;  /* 0x00000c0c0c152981 */ /* 0x000f28000c1e1900 */
[----:B------:R-:W4:Y:S01]  /*0a00*/  @P2 LDG.E R20, desc[UR12][R10.64+0xc] ;  /* 0x00000c0c0a142981 */ /* 0x000f22000c1e1900 */
[----:B------:R-:W-:Y:S01]  /*0a10*/  UIADD3 UR6, UPT, UPT, UR6, 0x4, URZ ;  /* 0x0000000406067890 */ /* 0x000fe2000fffe0ff */
[----:B--2---:R-:W-:-:S04]  /*0a20*/  @P3 FFMA R4, R9, R16, R4 ;  /* 0x0000001009043223 */ /* 0x004fc80000000004 */
[----:B---3--:R-:W-:-:S04]  /*0a30*/  @P1 FFMA R4, R17, R18, R4 ;  /* 0x0000001211041223 */ /* 0x008fc80000000004 */
[----:B----4-:R-:W-:-:S07]  /*0a40*/  @P2 FFMA R4, R21, R20, R4 ;  /* 0x0000001415042223 */ /* 0x010fce0000000004 */
.L_x_4:
[----:B------:R-:W-:Y:S05]  /*0a50*/  @!P4 BRA `(.L_x_3) ;  /* 0x0000000000b0c947 */ /* 0x000fea0003800000 */
[----:B------:R-:W-:Y:S02]  /*0a60*/  ISETP.NE.AND P1, PT, R19, 0x1, PT ;  /* 0x000000011300780c */ /* 0x000fe40003f25270 */
[----:B------:R-:W-:-:S04]  /*0a70*/  LOP3.LUT R9, R6, 0x1, RZ, 0xc0, !PT ;  /* 0x0000000106097812 */ /* 0x000fc800078ec0ff */
[----:B------:R-:W-:-:S07]  /*0a80*/  ISETP.NE.U32.AND P3, PT, R9, 0x1, PT ;  /* 0x000000010900780c */ /* 0x000fce0003f65070 */
[----:B------:R-:W-:Y:S06]  /*0a90*/  @!P1 BRA `(.L_x_5) ;  /* 0x0000000000589947 */ /* 0x000fec0003800000 */
[----:B------:R-:W0:Y:S01]  /*0aa0*/  LDCU UR10, c[0x0][0x3ac] ;  /* 0x00007580ff0a77ac */ /* 0x000e220008000800 */
[----:B------:R-:W1:Y:S01]  /*0ab0*/  LDC.64 R10, c[0x0][0x380] ;  /* 0x0000e000ff0a7b82 */ /* 0x000e620000000a00 */
[----:B------:R-:W-:Y:S01]  /*0ac0*/  IADD3 R9, PT, PT, R14, UR6, RZ ;  /* 0x000000060e097c10 */ /* 0x000fe2000fffe0ff */
[----:B------:R-:W-:-:S04]  /*0ad0*/  IMAD R17, R7, R6, UR6 ;  /* 0x0000000607117e24 */ /* 0x000fc8000f8e0206 */
[C---:B------:R-:W-:Y:S02]  /*0ae0*/  VIADD R16, R9.reuse, 0x1 ;  /* 0x0000000109107836 */ /* 0x040fe40000000000 */
[----:B------:R-:W2:Y:S01]  /*0af0*/  LDC.64 R12, c[0x0][0x388] ;  /* 0x0000e200ff0c7b82 */ /* 0x000ea20000000a00 */
[C---:B0-----:R-:W-:Y:S02]  /*0b00*/  ISETP.GE.AND P1, PT, R9.reuse, UR10, PT ;  /* 0x0000000a09007c0c */ /* 0x041fe4000bf26270 */
[----:B------:R-:W-:Y:S02]  /*0b10*/  ISETP.GE.AND P2, PT, R16, UR10, PT ;  /* 0x0000000a10007c0c */ /* 0x000fe4000bf46270 */
[----:B------:R-:W-:Y:S01]  /*0b20*/  ISETP.GT.AND P1, PT, R9, -0x1, !P1 ;  /* 0xffffffff0900780c */ /* 0x000fe20004f24270 */
[----:B------:R-:W-:Y:S01]  /*0b30*/  IMAD R9, R8, UR10, R9 ;  /* 0x0000000a08097c24 */ /* 0x000fe2000f8e0209 */
[----:B------:R-:W-:Y:S02]  /*0b40*/  ISETP.GT.AND P2, PT, R16, -0x1, !P2 ;  /* 0xffffffff1000780c */ /* 0x000fe40005744270 */
[----:B------:R-:W-:Y:S01]  /*0b50*/  PLOP3.LUT P1, PT, P0, P1, PT, 0x80, 0x8 ;  /* 0x000000000008781c */ /* 0x000fe20000723070 */
[----:B-1----:R-:W-:Y:S01]  /*0b60*/  IMAD.WIDE R10, R9, 0x4, R10 ;  /* 0x00000004090a7825 */ /* 0x002fe200078e020a */
[----:B------:R-:W-:-:S03]  /*0b70*/  PLOP3.LUT P2, PT, P0, P2, PT, 0x80, 0x8 ;  /* 0x000000000008781c */ /* 0x000fc60000745070 */
[----:B--2---:R-:W-:-:S08]  /*0b80*/  IMAD.WIDE R12, R17, 0x4, R12 ;  /* 0x00000004110c7825 */ /* 0x004fd000078e020c */
[----:B------:R-:W2:Y:S04]  /*0b90*/  @P1 LDG.E R9, desc[UR12][R10.64] ;  /* 0x0000000c0a091981 */ /* 0x000ea8000c1e1900 */
[----:B------:R-:W2:Y:S04]  /*0ba0*/  @P1 LDG.E R16, desc[UR12][R12.64] ;  /* 0x0000000c0c101981 */ /* 0x000ea8000c1e1900 */
[----:B------:R-:W3:Y:S04]  /*0bb0*/  @P2 LDG.E R17, desc[UR12][R10.64+0x4] ;  /* 0x0000040c0a112981 */ /* 0x000ee8000c1e1900 */
[----:B------:R-:W3:Y:S01]  /*0bc0*/  @P2 LDG.E R18, desc[UR12][R12.64+0x4] ;  /* 0x0000040c0c122981 */ /* 0x000ee2000c1e1900 */
[----:B------:R-:W-:Y:S01]  /*0bd0*/  UIADD3 UR6, UPT, UPT, UR6, 0x2, URZ ;  /* 0x0000000206067890 */ /* 0x000fe2000fffe0ff */
[----:B--2--5:R-:W-:-:S04]  /*0be0*/  @P1 FFMA R4, R9, R16, R4 ;  /* 0x0000001009041223 */ /* 0x024fc80000000004 */
[----:B---3--:R-:W-:-:S07]  /*0bf0*/  @P2 FFMA R4, R17, R18, R4 ;  /* 0x0000001211042223 */ /* 0x008fce0000000004 */
.L_x_5:
[----:B------:R-:W-:Y:S05]  /*0c00*/  @P3 BRA `(.L_x_3) ;  /* 0x0000000000443947 */ /* 0x000fea0003800000 */
[----:B------:R-:W0:Y:S01]  /*0c10*/  LDCU UR10, c[0x0][0x3ac] ;  /* 0x00007580ff0a77ac */ /* 0x000e220008000800 */
[----:B------:R-:W-:Y:S01]  /*0c20*/  VIADD R9, R14, UR6 ;  /* 0x000000060e097c36 */ /* 0x000fe20008000000 */
[----:B------:R-:W-:Y:S04]  /*0c30*/  BSSY.RECONVERGENT B0, `(.L_x_3) ;  /* 0x000000e000007945 */ /* 0x000fe80003800200 */
[----:B0-----:R-:W-:-:S04]  /*0c40*/  ISETP.GE.AND P1, PT, R9, UR10, PT ;  /* 0x0000000a09007c0c */ /* 0x001fc8000bf26270 */
[----:B------:R-:W-:-:S04]  /*0c50*/  ISETP.GT.AND P1, PT, R9, -0x1, !P1 ;  /* 0xffffffff0900780c */ /* 0x000fc80004f24270 */
[----:B------:R-:W-:-:S13]  /*0c60*/  PLOP3.LUT P1, PT, P0, P1, PT, 0x80, 0x8 ;  /* 0x000000000008781c */ /* 0x000fda0000723070 */
[----:B------:R-:W-:Y:S05]  /*0c70*/  @!P1 BRA `(.L_x_6) ;  /* 0x0000000000249947 */ /* 0x000fea0003800000 */
[----:B------:R-:W0:Y:S01]  /*0c80*/  LDC.64 R12, c[0x0][0x380] ;  /* 0x0000e000ff0c7b82 */ /* 0x000e220000000a00 */
[----:B------:R-:W-:Y:S02]  /*0c90*/  IMAD R9, R8, UR10, R9 ;  /* 0x0000000a08097c24 */ /* 0x000fe4000f8e0209 */
[----:B------:R-:W-:-:S05]  /*0ca0*/  IMAD R7, R7, R6, UR6 ;  /* 0x0000000607077e24 */ /* 0x000fca000f8e0206 */
[----:B------:R-:W1:Y:S01]  /*0cb0*/  LDC.64 R10, c[0x0][0x388] ;  /* 0x0000e200ff0a7b82 */ /* 0x000e620000000a00 */
[----:B0-----:R-:W-:-:S06]  /*0cc0*/  IMAD.WIDE R12, R9, 0x4, R12 ;  /* 0x00000004090c7825 */ /* 0x001fcc00078e020c */
[----:B------:R-:W2:Y:S01]  /*0cd0*/  LDG.E R13, desc[UR12][R12.64] ;  /* 0x0000000c0c0d7981 */ /* 0x000ea2000c1e1900 */
[----:B-1----:R-:W-:-:S06]  /*0ce0*/  IMAD.WIDE R10, R7, 0x4, R10 ;  /* 0x00000004070a7825 */ /* 0x002fcc00078e020a */
[----:B------:R-:W2:Y:S02]  /*0cf0*/  LDG.E R10, desc[UR12][R10.64] ;  /* 0x0000000c0a0a7981 */ /* 0x000ea4000c1e1900 */
[----:B--2--5:R-:W-:-:S07]  /*0d00*/  FFMA R4, R13, R10, R4 ;  /* 0x0000000a0d047223 */ /* 0x024fce0000000004 */
.L_x_6:
[----:B------:R-:W-:Y:S05]  /*0d10*/  BSYNC.RECONVERGENT B0 ;  /* 0x0000000000007941 */ /* 0x000fea0003800200 */
.L_x_3:
[----:B------:R-:W-:Y:S05]  /*0d20*/  @P6 BRA `(.L_x_7) ;  /* 0xfffffff400586947 */ /* 0x000fea000383ffff */
[----:B------:R-:W-:Y:S05]  /*0d30*/  @P5 BRA `(.L_x_8) ;  /* 0xfffffff4003c5947 */ /* 0x000fea000383ffff */
.L_x_0:
[----:B------:R-:W0:Y:S01]  /*0d40*/  LDCU.64 UR10, c[0x0][0x3a8] ;  /* 0x00007500ff0a77ac */ /* 0x000e220008000a00 */
[----:B------:R-:W1:Y:S01]  /*0d50*/  LDC.64 R6, c[0x0][0x398] ;  /* 0x0000e600ff067b82 */ /* 0x000e620000000a00 */
[----:B0-----:R-:W-:-:S04]  /*0d60*/  IMAD R3, R3, UR10, R0 ;  /* 0x0000000a03037c24 */ /* 0x001fc8000f8e0200 */
[----:B------:R-:W-:-:S04]  /*0d70*/  IMAD R3, R3, UR11, R2 ;  /* 0x0000000b03037c24 */ /* 0x000fc8000f8e0202 */
[----:B-1----:R-:W-:-:S05]  /*0d80*/  IMAD.WIDE R2, R3, 0x4, R6 ;  /* 0x0000000403027825 */ /* 0x002fca00078e0206 */
[----:B-----5:R-:W-:Y:S01]  /*0d90*/  STG.E desc[UR12][R2.64], R4 ;  /* 0x0000000402007986 */ /* 0x020fe2000c10190c */
[----:B------:R-:W-:Y:S05]  /*0da0*/  EXIT ;  /* 0x000000000000794d */ /* 0x000fea0003800000 */
.L_x_9:
[----:B------:R-:W-:-:S00]  /*0db0*/  BRA `(.L_x_9) ;  /* 0xfffffffc00fc7947 */ /* 0x000fc0000383ffff */
[----:B------:R-:W-:-:S00]  /*0dc0*/  NOP ;  /* 0x0000000000007918 */ /* 0x000fc00000000000 */
        /* <DEDUP_REMOVED lines=11> */
.L_x_10:


//--------------------- .nv.shared.reserved.0     --------------------------
	.section	.nv.shared.reserved.0,"aw",@nobits
	.weak		__nv_reservedSMEM_offset_0_alias
	.size		__nv_reservedSMEM_offset_0_alias, 0, 64
	.other		__nv_reservedSMEM_offset_0_alias,@"STO_CUDA_RESERVED_SHARED STV_DEFAULT"
__nv_reservedSMEM_offset_0_alias:
	.zero		0
	.zero		64


//--------------------- .nv.constant0._Z13conv2d_kernelPKfS0_S0_Pfiiiii --------------------------
	.section	.nv.constant0._Z13conv2d_kernelPKfS0_S0_Pfiiiii,"a",@progbits
	.sectionflags	@""
	.align	4
.nv.constant0._Z13conv2d_kernelPKfS0_S0_Pfiiiii:
	.zero		948


//--------------------- SYMBOLS --------------------------

	.type		.nv.reservedSmem.offset0,@object
	.size		.nv.reservedSmem.offset0,0x4
